//
// Generated by NVIDIA NVVM Compiler
//
// Compiler Build ID: CL-36424714
// Cuda compilation tools, release 13.0, V13.0.88
// Based on NVVM 20.0.0
//

.version 9.0
.target sm_100
.address_size 64

	// .globl	_Z9miokernelv
.extern .func  (.param .b32 func_retval0) vprintf
(
	.param .b64 vprintf_param_0,
	.param .b64 vprintf_param_1
)
;
.global .align 1 .b8 $str[20] = {83, 111, 110, 111, 32, 105, 108, 32, 116, 104, 114, 101, 97, 100, 32, 37, 100, 33, 10};

.visible .entry _Z9miokernelv()
{
	.local .align 8 .b8 	__local_depot0[8];
	.reg .b64 	%SP;
	.reg .b64 	%SPL;
	.reg .b32 	%r<7>;
	.reg .b64 	%rd<5>;

	mov.u64 	%SPL, __local_depot0;
	cvta.local.u64 	%SP, %SPL;
	add.u64 	%rd1, %SP, 0;
	add.u64 	%rd2, %SPL, 0;
	mov.u32 	%r1, %ctaid.x;
	mov.u32 	%r2, %ntid.x;
	mov.u32 	%r3, %tid.x;
	mad.lo.s32 	%r4, %r1, %r2, %r3;
	st.local.u32 	[%rd2], %r4;
	mov.u64 	%rd3, $str;
	cvta.global.u64 	%rd4, %rd3;
	{ // callseq 0, 0
	.param .b64 param0;
	st.param.b64 	[param0], %rd4;
	.param .b64 param1;
	st.param.b64 	[param1], %rd1;
	.param .b32 retval0;
	call.uni (retval0), 
	vprintf, 
	(
	param0, 
	param1
	);
	ld.param.b32 	%r5, [retval0];
	} // callseq 0
	ret;

}


// ===== COMPILED SASS (sm_100) =====

	.target	sm_100

	.elftype	@"ET_EXEC"


//--------------------- .note.nv.tkinfo           --------------------------
	.section	.note.nv.tkinfo,"",@"SHT_NOTE"
	.sectionflags	@"SHF_NOTE_NV_TKINFO"
	.tkinfo
        /*0018*/ 	.word	0x00000002
        /*0030*/ 	.string	""
        /*0030*/ 	.string	"ptxas"
        /*0030*/ 	.string	"Cuda compilation tools, release 13.0, V13.0.88"
        /*0030*/ 	.string	"Build cuda_13.0.r13.0/compiler.36424714_0"
        /*0030*/ 	.string	"-arch sm_100 -m 64 "



//--------------------- .note.nv.cuinfo           --------------------------
	.section	.note.nv.cuinfo,"",@"SHT_NOTE"
	.sectionflags	@"SHF_NOTE_NV_CUINFO"
        /*0018*/ 	.short	0x0002
        /*001a*/ 	.short	0x0064
        /*001c*/ 	.short	0x0082
	.zero		2


//--------------------- .nv.info                  --------------------------
	.section	.nv.info,"",@"SHT_CUDA_INFO"
	.align	4


	//----- nvinfo : EIATTR_REGCOUNT
	.align		4
        /*0000*/ 	.byte	0x04, 0x2f
        /*0002*/ 	.short	(.L_2 - .L_1)
	.align		4
.L_1:
        /*0004*/ 	.word	index@(_Z9miokernelv)
        /*0008*/ 	.word	0x00000018


	//----- nvinfo : EIATTR_FRAME_SIZE
	.align		4
.L_2:
        /*000c*/ 	.byte	0x04, 0x11
        /*000e*/ 	.short	(.L_4 - .L_3)
	.align		4
.L_3:
        /*0010*/ 	.word	index@(_Z9miokernelv)
        /*0014*/ 	.word	0x00000008


	//----- nvinfo : EIATTR_MIN_STACK_SIZE
	.align		4
.L_4:
        /*0018*/ 	.byte	0x04, 0x12
        /*001a*/ 	.short	(.L_6 - .L_5)
	.align		4
.L_5:
        /*001c*/ 	.word	index@(_Z9miokernelv)
        /*0020*/ 	.word	0x00000008
.L_6:


//--------------------- .nv.compat                --------------------------
	.section	.nv.compat,"",@"SHT_CUDA_COMPAT_INFO"
	.align	4
        /*0000*/ 	.byte	0x02, 0x09, 0x00, 0x00, 0x02, 0x02, 0x01, 0x00, 0x02, 0x05, 0x05, 0x00, 0x03, 0x07, 0x01, 0x01
        /*0010*/ 	.byte	0x02, 0x03, 0x00, 0x00, 0x02, 0x06, 0x01, 0x00, 0x04, 0x0b, 0x08, 0x00, 0x09, 0x00, 0x00, 0x00
        /*0020*/ 	.byte	0x00, 0x00, 0x00, 0x00


//--------------------- .nv.info._Z9miokernelv    --------------------------
	.section	.nv.info._Z9miokernelv,"",@"SHT_CUDA_INFO"
	.sectionflags	@""
	.align	4


	//----- nvinfo : EIATTR_CUDA_API_VERSION
	.align		4
        /*0000*/ 	.byte	0x04, 0x37
        /*0002*/ 	.short	(.L_8 - .L_7)
.L_7:
        /*0004*/ 	.word	0x00000082


	//----- nvinfo : EIATTR_SPARSE_MMA_MASK
	.align		4
.L_8:
        /*0008*/ 	.byte	0x03, 0x50
        /*000a*/ 	.short	0x0000


	//----- nvinfo : EIATTR_MAXREG_COUNT
	.align		4
        /*000c*/ 	.byte	0x03, 0x1b
        /*000e*/ 	.short	0x00ff


	//----- nvinfo : EIATTR_EXTERNS
	.align		4
        /*0010*/ 	.byte	0x04, 0x0f
        /*0012*/ 	.short	(.L_10 - .L_9)


	//   ....[0]....
	.align		4
.L_9:
        /*0014*/ 	.word	index@(vprintf)


	//----- nvinfo : EIATTR_MERCURY_ISA_VERSION
	.align		4
.L_10:
        /*0018*/ 	.byte	0x03, 0x5f
        /*001a*/ 	.short	0x0101


	//----- nvinfo : EIATTR_VRC_CTA_INIT_COUNT
	.align		4
        /*001c*/ 	.byte	0x02, 0x4a
	.zero		1
	.zero		1


	//----- nvinfo : EIATTR_SYSCALL_OFFSETS
	.align		4
        /*0020*/ 	.byte	0x04, 0x46
        /*0022*/ 	.short	(.L_12 - .L_11)


	//   ....[0]....
.L_11:
        /*0024*/ 	.word	0x00000110


	//----- nvinfo : EIATTR_EXIT_INSTR_OFFSETS
	.align		4
.L_12:
        /*0028*/ 	.byte	0x04, 0x1c
        /*002a*/ 	.short	(.L_14 - .L_13)


	//   ....[0]....
.L_13:
        /*002c*/ 	.word	0x00000120


	//----- nvinfo : EIATTR_SW_WAR
	.align		4
.L_14:
        /*0030*/ 	.byte	0x04, 0x36
        /*0032*/ 	.short	(.L_16 - .L_15)
.L_15:
        /*0034*/ 	.word	0x00000008
.L_16:


//--------------------- .nv.callgraph             --------------------------
	.section	.nv.callgraph,"",@"SHT_CUDA_CALLGRAPH"
	.align	4
	.sectionentsize	8
	.align		4
        /*0000*/ 	.word	0x00000000
	.align		4
        /*0004*/ 	.word	0xffffffff
	.align		4
        /*0008*/ 	.word	index@(_Z9miokernelv)
	.align		4
        /*000c*/ 	.word	index@(vprintf)
	.align		4
        /*0010*/ 	.word	0x00000000
	.align		4
        /*0014*/ 	.word	0xfffffffe
	.align		4
        /*0018*/ 	.word	0x00000000
	.align		4
        /*001c*/ 	.word	0xfffffffd
	.align		4
        /*0020*/ 	.word	0x00000000
	.align		4
        /*0024*/ 	.word	0xfffffffc


//--------------------- .nv.constant4             --------------------------
	.section	.nv.constant4,"a",@progbits
	.align	8
	.align		8
.nv.constant4:
        /*0000*/ 	.dword	vprintf
	.align		8
        /*0008*/ 	.dword	$str


//--------------------- .text._Z9miokernelv       --------------------------
	.section	.text._Z9miokernelv,"ax",@progbits
	.align	128
        .global         _Z9miokernelv
        .type           _Z9miokernelv,@function
        .size           _Z9miokernelv,(.L_x_2 - _Z9miokernelv)
        .other          _Z9miokernelv,@"STO_CUDA_ENTRY STV_DEFAULT"
_Z9miokernelv:
.text._Z9miokernelv:
[----:B------:R-:W0:Y:S01]  /*0000*/  LDC R1, c[0x0][0x37c] ;  /* 0x0000df00ff017b82 */ /* 0x000e220000000800 */
[----:B------:R-:W1:Y:S01]  /*0010*/  S2R R3, SR_TID.X ;  /* 0x0000000000037919 */ /* 0x000e620000002100 */
[----:B------:R-:W2:Y:S06]  /*0020*/  LDCU UR5, c[0x0][0x2fc] ;  /* 0x00005f80ff0577ac */ /* 0x000eac0008000800 */
[----:B------:R-:W1:Y:S01]  /*0030*/  S2UR UR6, SR_CTAID.X ;  /* 0x00000000000679c3 */ /* 0x000e620000002500 */
[----:B------:R-:W-:Y:S01]  /*0040*/  MOV R2, 0x0 ;  /* 0x0000000000027802 */ /* 0x000fe20000000f00 */
[----:B0-----:R-:W-:Y:S01]  /*0050*/  VIADD R1, R1, 0xfffffff8 ;  /* 0xfffffff801017836 */ /* 0x001fe20000000000 */
[----:B------:R-:W0:Y:S05]  /*0060*/  LDCU UR4, c[0x0][0x2f8] ;  /* 0x00005f00ff0477ac */ /* 0x000e2a0008000800 */
[----:B------:R-:W1:Y:S01]  /*0070*/  LDC R0, c[0x0][0x360] ;  /* 0x0000d800ff007b82 */ /* 0x000e620000000800 */
[----:B0-----:R-:W-:-:S05]  /*0080*/  IADD3 R6, P0, PT, R1, UR4, RZ ;  /* 0x0000000401067c10 */ /* 0x001fca000ff1e0ff */
[----:B--2---:R-:W-:Y:S02]  /*0090*/  IMAD.X R7, RZ, RZ, UR5, P0 ;  /* 0x00000005ff077e24 */ /* 0x004fe400080e06ff */
[----:B-1----:R-:W-:Y:S01]  /*00a0*/  IMAD R0, R0, UR6, R3 ;  /* 0x0000000600007c24 */ /* 0x002fe2000f8e0203 */
[----:B------:R-:W0:Y:S01]  /*00b0*/  LDCU.64 UR6, c[0x4][0x8] ;  /* 0x01000100ff0677ac */ /* 0x000e220008000a00 */
[----:B------:R-:W1:Y:S03]  /*00c0*/  LDC.64 R2, c[0x4][R2] ;  /* 0x0100000002027b82 */ /* 0x000e660000000a00 */
[----:B------:R2:W-:Y:S01]  /*00d0*/  STL [R1], R0 ;  /* 0x0000000001007387 */ /* 0x0005e20000100800 */
[----:B0-----:R-:W-:Y:S01]  /*00e0*/  IMAD.U32 R4, RZ, RZ, UR6 ;  /* 0x00000006ff047e24 */ /* 0x001fe2000f8e00ff */
[----:B--2---:R-:W-:-:S07]  /*00f0*/  MOV R5, UR7 ;  /* 0x0000000700057c02 */ /* 0x004fce0008000f00 */
[----:B------:R-:W-:-:S07]  /*0100*/  LEPC R20, `(.L_x_0) ;  /* 0x000000001014794e */ /* 0x000fce0000000000 */
[----:B-1----:R-:W-:Y:S05]  /*0110*/  CALL.ABS.NOINC R2 ;  /* 0x0000000002007343 */ /* 0x002fea0003c00000 */
.L_x_0:
[----:B------:R-:W-:Y:S05]  /*0120*/  EXIT ;  /* 0x000000000000794d */ /* 0x000fea0003800000 */
.L_x_1:
[----:B------:R-:W-:-:S00]  /*0130*/  BRA `(.L_x_1) ;  /* 0xfffffffc00fc7947 */ /* 0x000fc0000383ffff */
[----:B------:R-:W-:-:S00]  /*0140*/  NOP ;  /* 0x0000000000007918 */ /* 0x000fc00000000000 */
        /* <DEDUP_REMOVED lines=11> */
.L_x_2:


//--------------------- .nv.global.init           --------------------------
	.section	.nv.global.init,"aw",@progbits
.nv.global.init:
	.type		$str,@object
	.size		$str,(.L_0 - $str)
$str:
        /*0000*/ 	.byte	0x53, 0x6f, 0x6e, 0x6f, 0x20, 0x69, 0x6c, 0x20, 0x74, 0x68, 0x72, 0x65, 0x61, 0x64, 0x20, 0x25
        /*0010*/ 	.byte	0x64, 0x21, 0x0a, 0x00
.L_0:


//--------------------- .nv.shared.reserved.0     --------------------------
	.section	.nv.shared.reserved.0,"aw",@nobits
	.weak		__nv_reservedSMEM_offset_0_alias
	.size		__nv_reservedSMEM_offset_0_alias, 0, 64
	.other		__nv_reservedSMEM_offset_0_alias,@"STO_CUDA_RESERVED_SHARED STV_DEFAULT"
__nv_reservedSMEM_offset_0_alias:
	.zero		0
	.zero		64


//--------------------- .nv.constant0._Z9miokernelv --------------------------
	.section	.nv.constant0._Z9miokernelv,"a",@progbits
	.sectionflags	@""
	.align	4
.nv.constant0._Z9miokernelv:
	.zero		896


//--------------------- SYMBOLS --------------------------

	.type		.nv.reservedSmem.offset0,@object
	.size		.nv.reservedSmem.offset0,0x4
	.type		vprintf,@function
